	.headerflags	@"EF_CUDA_TEXMODE_UNIFIED EF_CUDA_64BIT_ADDRESS EF_CUDA_ACCELERATORS EF_CUDA_SM90 EF_CUDA_VIRTUAL_SM(EF_CUDA_SM90)"
	.elftype	@"ET_EXEC"


//--------------------- .nv.info                  --------------------------
	.section	.nv.info,"",@"SHT_CUDA_INFO"
	.align	4


	//----- nvinfo : EIATTR_REGCOUNT
	.align		4
        /*0000*/ 	.byte	0x04, 0x2f
        /*0002*/ 	.short	(.L_1 - .L_0)
	.align		4
.L_0:
        /*0004*/ 	.word	index@(triton_poi_fused_avg_pool2d_30)
        /*0008*/ 	.word	0x00000020


	//----- nvinfo : EIATTR_MIN_STACK_SIZE
	.align		4
.L_1:
        /*000c*/ 	.byte	0x04, 0x12
        /*000e*/ 	.short	(.L_3 - .L_2)
	.align		4
.L_2:
        /*0010*/ 	.word	index@(triton_poi_fused_avg_pool2d_30)
        /*0014*/ 	.word	0x00000000


	//----- nvinfo : EIATTR_FRAME_SIZE
	.align		4
.L_3:
        /*0018*/ 	.byte	0x04, 0x11
        /*001a*/ 	.short	(.L_5 - .L_4)
	.align		4
.L_4:
        /*001c*/ 	.word	index@(triton_poi_fused_avg_pool2d_30)
        /*0020*/ 	.word	0x00000000


	//----- nvinfo : EIATTR_MIN_STACK_SIZE
	.align		4
.L_5:
        /*0024*/ 	.byte	0x04, 0x12
        /*0026*/ 	.short	(.L_7 - .L_6)
	.align		4
.L_6:
        /*0028*/ 	.word	index@(triton_poi_fused_avg_pool2d_30)
        /*002c*/ 	.word	0x00000000
.L_7:


//--------------------- .nv.info.triton_poi_fused_avg_pool2d_30 --------------------------
	.section	.nv.info.triton_poi_fused_avg_pool2d_30,"",@"SHT_CUDA_INFO"
	.sectionflags	@""
	.align	4


	//----- nvinfo : EIATTR_CUDA_API_VERSION
	.align		4
        /*0000*/ 	.byte	0x04, 0x37
        /*0002*/ 	.short	(.L_9 - .L_8)
.L_8:
        /*0004*/ 	.word	0x0000007c


	//----- nvinfo : EIATTR_KPARAM_INFO
	.align		4
.L_9:
        /*0008*/ 	.byte	0x04, 0x17
        /*000a*/ 	.short	(.L_11 - .L_10)
.L_10:
        /*000c*/ 	.word	0x00000000
        /*0010*/ 	.short	0x0002
        /*0012*/ 	.short	0x0010
        /*0014*/ 	.byte	0x00, 0xf0, 0x11, 0x00


	//----- nvinfo : EIATTR_KPARAM_INFO
	.align		4
.L_11:
        /*0018*/ 	.byte	0x04, 0x17
        /*001a*/ 	.short	(.L_13 - .L_12)
.L_12:
        /*001c*/ 	.word	0x00000000
        /*0020*/ 	.short	0x0001
        /*0022*/ 	.short	0x0008
        /*0024*/ 	.byte	0x00, 0xf4, 0x21, 0x00


	//----- nvinfo : EIATTR_KPARAM_INFO
	.align		4
.L_13:
        /*0028*/ 	.byte	0x04, 0x17
        /*002a*/ 	.short	(.L_15 - .L_14)
.L_14:
        /*002c*/ 	.word	0x00000000
        /*0030*/ 	.short	0x0000
        /*0032*/ 	.short	0x0000
        /*0034*/ 	.byte	0x00, 0xf4, 0x21, 0x00


	//----- nvinfo : EIATTR_SPARSE_MMA_MASK
	.align		4
.L_15:
        /*0038*/ 	.byte	0x03, 0x50
        /*003a*/ 	.short	0x0000


	//----- nvinfo : EIATTR_MAXREG_COUNT
	.align		4
        /*003c*/ 	.byte	0x03, 0x1b
        /*003e*/ 	.short	0x00ff


	//----- nvinfo : EIATTR_EXIT_INSTR_OFFSETS
	.align		4
        /*0040*/ 	.byte	0x04, 0x1c
        /*0042*/ 	.short	(.L_17 - .L_16)


	//   ....[0]....
.L_16:
        /*0044*/ 	.word	0x00000970


	//   ....[1]....
        /*0048*/ 	.word	0x00000990


	//----- nvinfo : EIATTR_REQNTID
	.align		4
.L_17:
        /*004c*/ 	.byte	0x04, 0x10
        /*004e*/ 	.short	(.L_19 - .L_18)
.L_18:
        /*0050*/ 	.word	0x00000100
        /*0054*/ 	.word	0x00000001
        /*0058*/ 	.word	0x00000001


	//----- nvinfo : EIATTR_CBANK_PARAM_SIZE
	.align		4
.L_19:
        /*005c*/ 	.byte	0x03, 0x19
        /*005e*/ 	.short	0x0014


	//----- nvinfo : EIATTR_PARAM_CBANK
	.align		4
        /*0060*/ 	.byte	0x04, 0x0a
        /*0062*/ 	.short	(.L_21 - .L_20)
	.align		4
.L_20:
        /*0064*/ 	.word	index@(.nv.constant0.triton_poi_fused_avg_pool2d_30)
        /*0068*/ 	.short	0x0210
        /*006a*/ 	.short	0x0014


	//----- nvinfo : EIATTR_SW_WAR
	.align		4
.L_21:
        /*006c*/ 	.byte	0x04, 0x36
        /*006e*/ 	.short	(.L_23 - .L_22)
.L_22:
        /*0070*/ 	.word	0x00000008
.L_23:


//--------------------- .nv.callgraph             --------------------------
	.section	.nv.callgraph,"",@"SHT_CUDA_CALLGRAPH"
	.align	4
	.sectionentsize	8
	.align		4
        /*0000*/ 	.word	0x00000000
	.align		4
        /*0004*/ 	.word	0xffffffff
	.align		4
        /*0008*/ 	.word	0x00000000
	.align		4
        /*000c*/ 	.word	0xfffffffe
	.align		4
        /*0010*/ 	.word	0x00000000
	.align		4
        /*0014*/ 	.word	0xfffffffd
	.align		4
        /*0018*/ 	.word	0x00000000
	.align		4
        /*001c*/ 	.word	0xfffffffc


//--------------------- .text.triton_poi_fused_avg_pool2d_30 --------------------------
	.section	.text.triton_poi_fused_avg_pool2d_30,"ax",@progbits
	.align	128
        .global         triton_poi_fused_avg_pool2d_30
        .type           triton_poi_fused_avg_pool2d_30,@function
        .size           triton_poi_fused_avg_pool2d_30,(.L_x_1 - triton_poi_fused_avg_pool2d_30)
        .other          triton_poi_fused_avg_pool2d_30,@"STO_CUDA_ENTRY STV_DEFAULT"
triton_poi_fused_avg_pool2d_30:
.text.triton_poi_fused_avg_pool2d_30:
[----:B------:R-:W0:Y:S01]  /*0000*/  LDC R1, c[0x0][0x28] ;  /* 0x00000a00ff017b82 */ /* 0x000e220000000800 */
[----:B------:R-:W1:Y:S07]  /*0010*/  S2R R0, SR_TID.X ;  /* 0x0000000000007919 */ /* 0x000e6e0000002100 */
[----:B------:R-:W2:Y:S01]  /*0020*/  LDC.64 R18, c[0x0][0x210] ;  /* 0x00008400ff127b82 */ /* 0x000ea20000000a00 */
[----:B------:R-:W-:Y:S01]  /*0030*/  CS2R R26, SRZ ;  /* 0x00000000001a7805 */ /* 0x000fe2000001ff00 */
[----:B------:R-:W-:Y:S01]  /*0040*/  ULDC.64 UR4, c[0x0][0x208] ;  /* 0x0000820000047ab9 */ /* 0x000fe20000000a00 */
[----:B------:R-:W3:Y:S01]  /*0050*/  S2R R3, SR_CTAID.X ;  /* 0x0000000000037919 */ /* 0x000ee20000002500 */
[----:B-1----:R-:W-:Y:S01]  /*0060*/  IMAD.SHL.U32 R0, R0, 0x2, RZ ;  /* 0x0000000200007824 */ /* 0x002fe200078e00ff */
[----:B---3--:R-:W-:-:S04]  /*0070*/  SHF.R.S32.HI R2, RZ, 0x16, R3 ;  /* 0x00000016ff027819 */ /* 0x008fc80000011403 */
[----:B------:R-:W-:Y:S02]  /*0080*/  LOP3.LUT R0, R0, 0x1fe, RZ, 0xc0, !PT ;  /* 0x000001fe00007812 */ /* 0x000fe400078ec0ff */
[----:B------:R-:W-:-:S03]  /*0090*/  SGXT R2, R2, 0x1 ;  /* 0x000000010202781a */ /* 0x000fc60000000200 */
[----:B------:R-:W-:-:S04]  /*00a0*/  IMAD R3, R3, 0x200, R0 ;  /* 0x0000020003037824 */ /* 0x000fc800078e0200 */
[----:B------:R-:W-:Y:S01]  /*00b0*/  IMAD.HI R0, R3, 0x4325c53f, RZ ;  /* 0x4325c53f03007827 */ /* 0x000fe200078e02ff */
[----:B------:R-:W-:-:S04]  /*00c0*/  LEA.HI R2, R2, R3, RZ, 0x8 ;  /* 0x0000000302027211 */ /* 0x000fc800078f40ff */
[----:B------:R-:W-:Y:S02]  /*00d0*/  SHF.R.S32.HI R2, RZ, 0x8, R2 ;  /* 0x00000008ff027819 */ /* 0x000fe40000011402 */
[----:B------:R-:W-:-:S03]  /*00e0*/  SHF.R.U32.HI R5, RZ, 0x1f, R0 ;  /* 0x0000001fff057819 */ /* 0x000fc60000011600 */
[----:B------:R-:W-:Y:S01]  /*00f0*/  IMAD.HI R4, R2, 0x4325c53f, RZ ;  /* 0x4325c53f02047827 */ /* 0x000fe200078e02ff */
[----:B------:R-:W-:-:S04]  /*0100*/  LEA.HI.SX32 R5, R0, R5, 0x14 ;  /* 0x0000000500057211 */ /* 0x000fc800078fa2ff */
[----:B------:R-:W-:Y:S01]  /*0110*/  SHF.R.U32.HI R7, RZ, 0x1f, R4 ;  /* 0x0000001fff077819 */ /* 0x000fe20000011604 */
[----:B------:R-:W-:-:S03]  /*0120*/  IMAD.HI R0, R5, 0x4325c53f, RZ ;  /* 0x4325c53f05007827 */ /* 0x000fc600078e02ff */
[----:B------:R-:W-:Y:S02]  /*0130*/  LEA.HI.SX32 R9, R4, R7, 0x1c ;  /* 0x0000000704097211 */ /* 0x000fe400078fe2ff */
[----:B------:R-:W-:-:S03]  /*0140*/  SHF.R.U32.HI R7, RZ, 0x1f, R0 ;  /* 0x0000001fff077819 */ /* 0x000fc60000011600 */
[----:B------:R-:W-:Y:S01]  /*0150*/  IMAD R4, R9, -0x3d, R2 ;  /* 0xffffffc309047824 */ /* 0x000fe200078e0202 */
[----:B------:R-:W-:Y:S01]  /*0160*/  LEA.HI.SX32 R0, R0, R7, 0x1c ;  /* 0x0000000700007211 */ /* 0x000fe200078fe2ff */
[----:B------:R-:W-:-:S03]  /*0170*/  VIADD R7, R3, 0xffffc200 ;  /* 0xffffc20003077836 */ /* 0x000fc60000000000 */
[----:B------:R-:W-:Y:S01]  /*0180*/  ISETP.GT.AND P3, PT, R4, RZ, PT ;  /* 0x000000ff0400720c */ /* 0x000fe20003f64270 */
[----:B------:R-:W-:Y:S02]  /*0190*/  IMAD R25, R0, -0x3d, R5 ;  /* 0xffffffc300197824 */ /* 0x000fe400078e0205 */
[C---:B------:R-:W-:Y:S01]  /*01a0*/  VIADD R0, R4.reuse, 0x1 ;  /* 0x0000000104007836 */ /* 0x040fe20000000000 */
[----:B------:R-:W-:Y:S01]  /*01b0*/  ISETP.GT.AND P1, PT, R4, -0x1, PT ;  /* 0xffffffff0400780c */ /* 0x000fe20003f24270 */
[----:B--2---:R-:W-:Y:S01]  /*01c0*/  IMAD.WIDE R6, R7, 0x4, R18 ;  /* 0x0000000407067825 */ /* 0x004fe200078e0212 */
[----:B------:R-:W-:-:S04]  /*01d0*/  ISETP.GT.AND P4, PT, R25, RZ, P3 ;  /* 0x000000ff1900720c */ /* 0x000fc80001f84270 */
[----:B------:R-:W-:Y:S02]  /*01e0*/  ISETP.LT.AND P4, PT, R3, 0x3a2400, P4 ;  /* 0x003a24000300780c */ /* 0x000fe40002781270 */
[----:B------:R-:W-:Y:S02]  /*01f0*/  ISETP.GE.U32.AND P0, PT, R0, 0x3d, PT ;  /* 0x0000003d0000780c */ /* 0x000fe40003f06070 */
[C---:B------:R-:W-:Y:S02]  /*0200*/  ISETP.GT.AND P1, PT, R25.reuse, RZ, P1 ;  /* 0x000000ff1900720c */ /* 0x040fe40000f24270 */
[----:B------:R-:W-:Y:S02]  /*0210*/  ISETP.GT.AND P5, PT, R25, RZ, !P0 ;  /* 0x000000ff1900720c */ /* 0x000fe400047a4270 */
[C---:B------:R-:W-:Y:S02]  /*0220*/  ISETP.LT.AND P2, PT, R3.reuse, 0x3a2400, P1 ;  /* 0x003a24000300780c */ /* 0x040fe40000f41270 */
[----:B------:R-:W-:-:S03]  /*0230*/  ISETP.LT.AND P1, PT, R3, 0x3a2400, P5 ;  /* 0x003a24000300780c */ /* 0x000fc60002f21270 */
[----:B------:R1:W2:Y:S01]  /*0240*/  @P4 LDG.E.64 R26, desc[UR4][R6.64] ;  /* 0x00000004061a4981 */ /* 0x0002a2000c1e1b00 */
[C---:B------:R-:W-:Y:S01]  /*0250*/  VIADD R11, R3.reuse, 0xffffc400 ;  /* 0xffffc400030b7836 */ /* 0x040fe20000000000 */
[----:B------:R-:W-:Y:S01]  /*0260*/  CS2R R8, SRZ ;  /* 0x0000000000087805 */ /* 0x000fe2000001ff00 */
[----:B------:R-:W-:Y:S01]  /*0270*/  VIADD R5, R3, 0xffffc300 ;  /* 0xffffc30003057836 */ /* 0x000fe20000000000 */
[----:B------:R-:W-:Y:S01]  /*0280*/  CS2R R12, SRZ ;  /* 0x00000000000c7805 */ /* 0x000fe2000001ff00 */
[----:B------:R-:W-:-:S04]  /*0290*/  IMAD.WIDE R10, R11, 0x4, R18 ;  /* 0x000000040b0a7825 */ /* 0x000fc800078e0212 */
[----:B-1----:R-:W-:Y:S01]  /*02a0*/  IMAD.WIDE R6, R5, 0x4, R18 ;  /* 0x0000000405067825 */ /* 0x002fe200078e0212 */
[----:B------:R1:W3:Y:S04]  /*02b0*/  @P1 LDG.E.64 R8, desc[UR4][R10.64] ;  /* 0x000000040a081981 */ /* 0x0002e8000c1e1b00 */
[----:B------:R4:W5:Y:S01]  /*02c0*/  @P2 LDG.E.64 R12, desc[UR4][R6.64] ;  /* 0x00000004060c2981 */ /* 0x000962000c1e1b00 */
[C---:B------:R-:W-:Y:S01]  /*02d0*/  VIADD R0, R25.reuse, 0x2 ;  /* 0x0000000219007836 */ /* 0x040fe20000000000 */
[C---:B------:R-:W-:Y:S02]  /*02e0*/  ISETP.GE.AND P5, PT, R25.reuse, 0x3c, PT ;  /* 0x0000003c1900780c */ /* 0x040fe40003fa6270 */
[----:B------:R-:W-:Y:S02]  /*02f0*/  ISETP.GT.AND P6, PT, R25, 0x3b, PT ;  /* 0x0000003b1900780c */ /* 0x000fe40003fc4270 */
[----:B------:R-:W-:-:S02]  /*0300*/  SEL R5, R0, RZ, !P5 ;  /* 0x000000ff00057207 */ /* 0x000fc40006800000 */
[C---:B------:R-:W-:Y:S01]  /*0310*/  ISETP.GT.AND P5, PT, R4.reuse, 0x3b, PT ;  /* 0x0000003b0400780c */ /* 0x040fe20003fa4270 */
[----:B------:R-:W-:Y:S01]  /*0320*/  VIADD R0, R4, 0x2 ;  /* 0x0000000204007836 */ /* 0x000fe20000000000 */
[----:B------:R-:W-:-:S04]  /*0330*/  ISETP.GT.AND P3, PT, R25, -0x1, P3 ;  /* 0xffffffff1900780c */ /* 0x000fc80001f64270 */
[C---:B------:R-:W-:Y:S01]  /*0340*/  ISETP.LT.AND P3, PT, R3.reuse, 0x3a2400, P3 ;  /* 0x003a24000300780c */ /* 0x040fe20001f61270 */
[----:B-1----:R-:W-:Y:S01]  /*0350*/  VIADD R11, R3, 0xffffff00 ;  /* 0xffffff00030b7836 */ /* 0x002fe20000000000 */
[----:B----4-:R-:W-:Y:S01]  /*0360*/  LOP3.LUT R6, R25, R4, RZ, 0xfc, !PT ;  /* 0x0000000419067212 */ /* 0x010fe200078efcff */
[----:B------:R-:W-:Y:S01]  /*0370*/  VIADD R29, R5, 0x3e ;  /* 0x0000003e051d7836 */ /* 0x000fe20000000000 */
[----:B------:R-:W-:Y:S01]  /*0380*/  CS2R R16, SRZ ;  /* 0x0000000000107805 */ /* 0x000fe2000001ff00 */
[----:B------:R-:W-:Y:S02]  /*0390*/  @!P6 IMAD.MOV R29, RZ, RZ, R5 ;  /* 0x000000ffff1de224 */ /* 0x000fe400078e0205 */
[----:B------:R-:W-:Y:S01]  /*03a0*/  IMAD.WIDE R10, R11, 0x4, R18 ;  /* 0x000000040b0a7825 */ /* 0x000fe200078e0212 */
[----:B------:R-:W-:-:S05]  /*03b0*/  CS2R R14, SRZ ;  /* 0x00000000000e7805 */ /* 0x000fca000001ff00 */
[----:B------:R1:W4:Y:S01]  /*03c0*/  @P3 LDG.E.64 R16, desc[UR4][R10.64] ;  /* 0x000000040a103981 */ /* 0x000322000c1e1b00 */
[C---:B------:R-:W-:Y:S02]  /*03d0*/  VIADD R23, R3.reuse, 0x100 ;  /* 0x0000010003177836 */ /* 0x040fe40000000000 */
[----:B------:R-:W-:Y:S02]  /*03e0*/  VIADD R21, R3, 0x3c00 ;  /* 0x00003c0003157836 */ /* 0x000fe40000000000 */
[----:B------:R-:W-:-:S04]  /*03f0*/  IMAD.WIDE R22, R23, 0x4, R18 ;  /* 0x0000000417167825 */ /* 0x000fc800078e0212 */
[----:B------:R-:W-:Y:S01]  /*0400*/  IMAD.WIDE R20, R21, 0x4, R18 ;  /* 0x0000000415147825 */ /* 0x000fe200078e0212 */
[----:B-1----:R-:W-:Y:S02]  /*0410*/  CS2R R10, SRZ ;  /* 0x00000000000a7805 */ /* 0x002fe4000001ff00 */
[----:B--2---:R-:W-:Y:S02]  /*0420*/  SEL R2, R26, RZ, P4 ;  /* 0x000000ff1a027207 */ /* 0x004fe40002000000 */
[----:B------:R-:W-:Y:S02]  /*0430*/  SEL R27, R27, RZ, P4 ;  /* 0x000000ff1b1b7207 */ /* 0x000fe40002000000 */
[----:B------:R-:W-:-:S04]  /*0440*/  ISETP.GE.AND P4, PT, R4, 0x3c, PT ;  /* 0x0000003c0400780c */ /* 0x000fc80003f86270 */
[----:B------:R-:W-:Y:S01]  /*0450*/  SEL R0, R0, RZ, !P4 ;  /* 0x000000ff00007207 */ /* 0x000fe20006000000 */
[----:B------:R-:W-:Y:S01]  /*0460*/  VIADD R26, R25, 0x1 ;  /* 0x00000001191a7836 */ /* 0x000fe20000000000 */
[----:B------:R-:W-:-:S03]  /*0470*/  ISETP.GE.AND P4, PT, R3, 0x3a2400, PT ;  /* 0x003a24000300780c */ /* 0x000fc60003f86270 */
[----:B------:R-:W-:Y:S01]  /*0480*/  VIADD R24, R0, 0x3e ;  /* 0x0000003e00187836 */ /* 0x000fe20000000000 */
[----:B---3--:R-:W-:Y:S01]  /*0490*/  SEL R5, R8, RZ, P1 ;  /* 0x000000ff08057207 */ /* 0x008fe20000800000 */
[----:B------:R-:W-:Y:S01]  /*04a0*/  @!P5 IMAD.MOV R24, RZ, RZ, R0 ;  /* 0x000000ffff18d224 */ /* 0x000fe200078e0200 */
[----:B------:R-:W-:Y:S02]  /*04b0*/  SEL R0, R9, RZ, P1 ;  /* 0x000000ff09007207 */ /* 0x000fe40000800000 */
[----:B------:R-:W-:Y:S02]  /*04c0*/  ISETP.GT.AND P6, PT, R6, -0x1, !P4 ;  /* 0xffffffff0600780c */ /* 0x000fe400067c4270 */
[----:B------:R-:W-:Y:S02]  /*04d0*/  ISETP.GT.AND P1, PT, R25, -0x1, !P0 ;  /* 0xffffffff1900780c */ /* 0x000fe40004724270 */
[----:B------:R-:W-:Y:S02]  /*04e0*/  ISETP.GE.U32.AND P5, PT, R26, 0x3d, PT ;  /* 0x0000003d1a00780c */ /* 0x000fe40003fa6070 */
[----:B-----5:R-:W-:-:S02]  /*04f0*/  SEL R7, R12, RZ, P2 ;  /* 0x000000ff0c077207 */ /* 0x020fc40001000000 */
[----:B------:R-:W-:Y:S02]  /*0500*/  SEL R6, R13, RZ, P2 ;  /* 0x000000ff0d067207 */ /* 0x000fe40001000000 */
[C---:B------:R-:W-:Y:S02]  /*0510*/  ISETP.LT.AND P1, PT, R3.reuse, 0x3a2400, P1 ;  /* 0x003a24000300780c */ /* 0x040fe40000f21270 */
[C---:B------:R-:W-:Y:S01]  /*0520*/  ISETP.GT.AND P2, PT, R4.reuse, RZ, !P5 ;  /* 0x000000ff0400720c */ /* 0x040fe20006f44270 */
[C---:B------:R-:W-:Y:S01]  /*0530*/  IMAD.WIDE R8, R3.reuse, 0x4, R18 ;  /* 0x0000000403087825 */ /* 0x040fe200078e0212 */
[----:B------:R-:W-:Y:S02]  /*0540*/  CS2R R12, SRZ ;  /* 0x00000000000c7805 */ /* 0x000fe4000001ff00 */
[----:B------:R-:W-:Y:S02]  /*0550*/  ISETP.LT.AND P2, PT, R3, 0x3a2400, P2 ;  /* 0x003a24000300780c */ /* 0x000fe40001741270 */
[----:B------:R1:W2:Y:S01]  /*0560*/  @P6 LDG.E.64 R14, desc[UR4][R8.64] ;  /* 0x00000004080e6981 */ /* 0x0002a2000c1e1b00 */
[----:B------:R-:W-:-:S02]  /*0570*/  ISETP.GT.AND P5, PT, R4, -0x1, !P5 ;  /* 0xffffffff0400780c */ /* 0x000fc40006fa4270 */
[----:B------:R-:W-:Y:S02]  /*0580*/  ISETP.LT.U32.AND P0, PT, R26, 0x3d, !P0 ;  /* 0x0000003d1a00780c */ /* 0x000fe40004701070 */
[----:B------:R3:W5:Y:S01]  /*0590*/  @P1 LDG.E.64 R12, desc[UR4][R22.64] ;  /* 0x00000004160c1981 */ /* 0x000762000c1e1b00 */
[C---:B------:R-:W-:Y:S01]  /*05a0*/  ISETP.LT.AND P5, PT, R3.reuse, 0x3a2400, P5 ;  /* 0x003a24000300780c */ /* 0x040fe20002fa1270 */
[C---:B------:R-:W-:Y:S01]  /*05b0*/  VIADD R26, R3.reuse, 0x3d00 ;  /* 0x00003d00031a7836 */ /* 0x040fe20000000000 */
[----:B------:R-:W-:-:S03]  /*05c0*/  ISETP.LT.AND P0, PT, R3, 0x3a2400, P0 ;  /* 0x003a24000300780c */ /* 0x000fc60000701270 */
[----:B------:R4:W5:Y:S01]  /*05d0*/  @P2 LDG.E.64 R10, desc[UR4][R20.64] ;  /* 0x00000004140a2981 */ /* 0x000962000c1e1b00 */
[----:B-1----:R-:W-:Y:S01]  /*05e0*/  CS2R R8, SRZ ;  /* 0x0000000000087805 */ /* 0x002fe2000001ff00 */
[----:B---3--:R-:W-:Y:S02]  /*05f0*/  VIADD R23, R3, 0x3e00 ;  /* 0x00003e0003177836 */ /* 0x008fe40000000000 */
[----:B0---4-:R-:W-:-:S04]  /*0600*/  IMAD.WIDE R20, R26, 0x4, R18 ;  /* 0x000000041a147825 */ /* 0x011fc800078e0212 */
[----:B------:R-:W-:Y:S01]  /*0610*/  IMAD.WIDE R18, R23, 0x4, R18 ;  /* 0x0000000417127825 */ /* 0x000fe200078e0212 */
[----:B------:R-:W-:Y:S01]  /*0620*/  CS2R R22, SRZ ;  /* 0x0000000000167805 */ /* 0x000fe2000001ff00 */
[----:B------:R-:W3:Y:S05]  /*0630*/  @P5 LDG.E.64 R8, desc[UR4][R20.64] ;  /* 0x0000000414085981 */ /* 0x000eea000c1e1b00 */
[----:B------:R-:W4:Y:S01]  /*0640*/  @P0 LDG.E.64 R22, desc[UR4][R18.64] ;  /* 0x0000000412160981 */ /* 0x000f22000c1e1b00 */
[----:B------:R-:W-:-:S04]  /*0650*/  IMAD.IADD R26, R25, 0x1, R4 ;  /* 0x00000001191a7824 */ /* 0x000fc800078e0204 */
[----:B------:R-:W-:-:S05]  /*0660*/  IMAD R26, R25, R4, -R26 ;  /* 0x00000004191a7224 */ /* 0x000fca00078e0a1a */
[----:B------:R-:W-:Y:S01]  /*0670*/  IADD3 R26, R29, R26, R24 ;  /* 0x0000001a1d1a7210 */ /* 0x000fe20007ffe018 */
[----:B------:R-:W-:-:S04]  /*0680*/  IMAD R25, R25, R24, RZ ;  /* 0x0000001819197224 */ /* 0x000fc800078e02ff */
[----:B------:R-:W-:Y:S02]  /*0690*/  VIADD R26, R26, 0x1 ;  /* 0x000000011a1a7836 */ /* 0x000fe40000000000 */
[----:B------:R-:W-:Y:S01]  /*06a0*/  FADD R27, R27, R6 ;  /* 0x000000061b1b7221 */ /* 0x000fe20000000000 */
[----:B------:R-:W-:Y:S02]  /*06b0*/  IMAD R4, R4, R29, R25 ;  /* 0x0000001d04047224 */ /* 0x000fe400078e0219 */
[----:B------:R-:W-:Y:S02]  /*06c0*/  IMAD R29, R29, R24, R26 ;  /* 0x000000181d1d7224 */ /* 0x000fe400078e021a */
[----:B------:R-:W-:Y:S01]  /*06d0*/  FADD R2, R2, R7 ;  /* 0x0000000702027221 */ /* 0x000fe20000000000 */
[----:B------:R-:W-:Y:S01]  /*06e0*/  SEL R17, R17, RZ, P3 ;  /* 0x000000ff11117207 */ /* 0x000fe20001800000 */
[----:B------:R-:W-:Y:S01]  /*06f0*/  FADD R0, R27, R0 ;  /* 0x000000001b007221 */ /* 0x000fe20000000000 */
[----:B------:R-:W-:-:S02]  /*0700*/  IMAD.IADD R4, R29, 0x1, -R4 ;  /* 0x000000011d047824 */ /* 0x000fc400078e0a04 */
[----:B------:R-:W-:Y:S01]  /*0710*/  FADD R5, R2, R5 ;  /* 0x0000000502057221 */ /* 0x000fe20000000000 */
[----:B------:R-:W-:Y:S01]  /*0720*/  SEL R16, R16, RZ, P3 ;  /* 0x000000ff10107207 */ /* 0x000fe20001800000 */
[----:B------:R-:W-:Y:S01]  /*0730*/  FADD R2, R0, R17 ;  /* 0x0000001100027221 */ /* 0x000fe20000000000 */
[----:B------:R-:W-:-:S03]  /*0740*/  I2FP.F32.S32 R0, R4 ;  /* 0x0000000400007245 */ /* 0x000fc60000201400 */
[----:B------:R-:W-:Y:S01]  /*0750*/  FADD R5, R5, R16 ;  /* 0x0000001005057221 */ /* 0x000fe20000000000 */
[----:B------:R-:W-:Y:S02]  /*0760*/  FSETP.GT.AND P3, PT, |R0|, 8.50705917302346158658e+37, PT ;  /* 0x7e8000000000780b */ /* 0x000fe40003f64200 */
[----:B--2---:R-:W-:Y:S02]  /*0770*/  SEL R14, R14, RZ, P6 ;  /* 0x000000ff0e0e7207 */ /* 0x004fe40003000000 */
[----:B------:R-:W-:Y:S02]  /*0780*/  SEL R15, R15, RZ, P6 ;  /* 0x000000ff0f0f7207 */ /* 0x000fe40003000000 */
[----:B-----5:R-:W-:Y:S01]  /*0790*/  SEL R12, R12, RZ, P1 ;  /* 0x000000ff0c0c7207 */ /* 0x020fe20000800000 */
[----:B------:R-:W-:Y:S01]  /*07a0*/  FADD R5, R5, R14 ;  /* 0x0000000e05057221 */ /* 0x000fe20000000000 */
[----:B------:R-:W-:Y:S02]  /*07b0*/  SEL R13, R13, RZ, P1 ;  /* 0x000000ff0d0d7207 */ /* 0x000fe40000800000 */
[----:B------:R-:W-:Y:S01]  /*07c0*/  FSETP.GEU.AND P1, PT, |R0|, 1.175494350822287508e-38, PT ;  /* 0x008000000000780b */ /* 0x000fe20003f2e200 */
[----:B------:R-:W-:Y:S01]  /*07d0*/  FADD R5, R5, R12 ;  /* 0x0000000c05057221 */ /* 0x000fe20000000000 */
[----:B------:R-:W-:Y:S01]  /*07e0*/  SEL R10, R10, RZ, P2 ;  /* 0x000000ff0a0a7207 */ /* 0x000fe20001000000 */
[----:B------:R-:W-:Y:S01]  /*07f0*/  FADD R2, R2, R15 ;  /* 0x0000000f02027221 */ /* 0x000fe20000000000 */
[----:B------:R-:W-:Y:S01]  /*0800*/  SEL R11, R11, RZ, P2 ;  /* 0x000000ff0b0b7207 */ /* 0x000fe20001000000 */
[----:B------:R-:W-:-:S02]  /*0810*/  @P3 FMUL R0, R0, 0.25 ;  /* 0x3e80000000003820 */ /* 0x000fc40000400000 */
[----:B------:R-:W-:Y:S01]  /*0820*/  FADD R7, R5, R10 ;  /* 0x0000000a05077221 */ /* 0x000fe20000000000 */
[----:B------:R-:W-:Y:S01]  /*0830*/  FADD R2, R2, R13 ;  /* 0x0000000d02027221 */ /* 0x000fe20000000000 */
[----:B------:R-:W0:Y:S03]  /*0840*/  LDC.64 R4, c[0x0][0x218] ;  /* 0x00008600ff047b82 */ /* 0x000e260000000a00 */
[----:B------:R-:W-:Y:S01]  /*0850*/  FADD R2, R2, R11 ;  /* 0x0000000b02027221 */ /* 0x000fe20000000000 */
[----:B------:R-:W-:Y:S01]  /*0860*/  @!P1 FMUL R0, R0, 16777216 ;  /* 0x4b80000000009820 */ /* 0x000fe20000400000 */
[----:B---3--:R-:W-:Y:S02]  /*0870*/  SEL R8, R8, RZ, P5 ;  /* 0x000000ff08087207 */ /* 0x008fe40002800000 */
[----:B------:R-:W-:-:S03]  /*0880*/  SEL R9, R9, RZ, P5 ;  /* 0x000000ff09097207 */ /* 0x000fc60002800000 */
[----:B------:R-:W1:Y:S01]  /*0890*/  MUFU.RCP R0, R0 ;  /* 0x0000000000007308 */ /* 0x000e620000001000 */
[----:B----4-:R-:W-:Y:S01]  /*08a0*/  SEL R22, R22, RZ, P0 ;  /* 0x000000ff16167207 */ /* 0x010fe20000000000 */
[----:B------:R-:W-:Y:S01]  /*08b0*/  FADD R7, R7, R8 ;  /* 0x0000000807077221 */ /* 0x000fe20000000000 */
[----:B------:R-:W-:Y:S01]  /*08c0*/  SEL R23, R23, RZ, P0 ;  /* 0x000000ff17177207 */ /* 0x000fe20000000000 */
[----:B------:R-:W-:Y:S02]  /*08d0*/  FADD R2, R2, R9 ;  /* 0x0000000902027221 */ /* 0x000fe40000000000 */
[----:B------:R-:W-:Y:S02]  /*08e0*/  FADD R22, R7, R22 ;  /* 0x0000001607167221 */ /* 0x000fe40000000000 */
[----:B------:R-:W-:Y:S02]  /*08f0*/  FADD R23, R2, R23 ;  /* 0x0000001702177221 */ /* 0x000fe40000000000 */
[----:B------:R-:W-:-:S02]  /*0900*/  @P3 FMUL R22, R22, 0.25 ;  /* 0x3e80000016163820 */ /* 0x000fc40000400000 */
[----:B------:R-:W-:Y:S02]  /*0910*/  @P3 FMUL R23, R23, 0.25 ;  /* 0x3e80000017173820 */ /* 0x000fe40000400000 */
[----:B------:R-:W-:Y:S02]  /*0920*/  @!P1 FMUL R22, R22, 16777216 ;  /* 0x4b80000016169820 */ /* 0x000fe40000400000 */
[----:B------:R-:W-:Y:S01]  /*0930*/  @!P1 FMUL R23, R23, 16777216 ;  /* 0x4b80000017179820 */ /* 0x000fe20000400000 */
[----:B0-----:R-:W-:-:S04]  /*0940*/  IMAD.WIDE R4, R3, 0x4, R4 ;  /* 0x0000000403047825 */ /* 0x001fc800078e0204 */
[C---:B-1----:R-:W-:Y:S01]  /*0950*/  FMUL R22, R0.reuse, R22 ;  /* 0x0000001600167220 */ /* 0x042fe20000400000 */
[----:B------:R-:W-:Y:S01]  /*0960*/  FMUL R23, R0, R23 ;  /* 0x0000001700177220 */ /* 0x000fe20000400000 */
[----:B------:R-:W-:Y:S06]  /*0970*/  @P4 EXIT ;  /* 0x000000000000494d */ /* 0x000fec0003800000 */
[----:B------:R-:W-:Y:S01]  /*0980*/  STG.E.64 desc[UR4][R4.64], R22 ;  /* 0x0000001604007986 */ /* 0x000fe2000c101b04 */
[----:B------:R-:W-:Y:S05]  /*0990*/  EXIT ;  /* 0x000000000000794d */ /* 0x000fea0003800000 */
.L_x_0:
[----:B------:R-:W-:-:S00]  /*09a0*/  BRA `(.L_x_0) ;  /* 0xfffffffc00fc7947 */ /* 0x000fc0000383ffff */
[----:B------:R-:W-:-:S00]  /*09b0*/  NOP ;  /* 0x0000000000007918 */ /* 0x000fc00000000000 */
        /* <DEDUP_REMOVED lines=12> */
.L_x_1:


//--------------------- .nv.constant0.triton_poi_fused_avg_pool2d_30 --------------------------
	.section	.nv.constant0.triton_poi_fused_avg_pool2d_30,"a",@progbits
	.sectionflags	@""
	.align	4
.nv.constant0.triton_poi_fused_avg_pool2d_30:
	.zero		548
